//
// Generated by NVIDIA NVVM Compiler
//
// Compiler Build ID: CL-36424714
// Cuda compilation tools, release 13.0, V13.0.88
// Based on NVVM 20.0.0
//

.version 9.0
.target sm_100
.address_size 64

	// .globl	_Z10hashKernelPKvijPvi

.visible .entry _Z10hashKernelPKvijPvi(
	.param .u64 .ptr .align 1 _Z10hashKernelPKvijPvi_param_0,
	.param .u32 _Z10hashKernelPKvijPvi_param_1,
	.param .u32 _Z10hashKernelPKvijPvi_param_2,
	.param .u64 .ptr .align 1 _Z10hashKernelPKvijPvi_param_3,
	.param .u32 _Z10hashKernelPKvijPvi_param_4
)
{
	.reg .pred 	%p<19>;
	.reg .b32 	%r<43>;
	.reg .b64 	%rd<195>;

	ld.param.u64 	%rd49, [_Z10hashKernelPKvijPvi_param_0];
	ld.param.u32 	%r8, [_Z10hashKernelPKvijPvi_param_1];
	ld.param.u32 	%r9, [_Z10hashKernelPKvijPvi_param_2];
	ld.param.u64 	%rd50, [_Z10hashKernelPKvijPvi_param_3];
	ld.param.u32 	%r10, [_Z10hashKernelPKvijPvi_param_4];
	mov.u32 	%r11, %tid.x;
	mov.u32 	%r12, %ctaid.x;
	mov.u32 	%r13, %ntid.x;
	mad.lo.s32 	%r1, %r12, %r13, %r11;
	setp.ge.s32 	%p1, %r1, %r10;
	@%p1 bra 	$L__BB0_35;
	cvta.to.global.u64 	%rd51, %rd49;
	cvta.to.global.u64 	%rd52, %rd50;
	cvt.s64.s32 	%rd53, %r1;
	add.s64 	%rd1, %rd51, %rd53;
	shl.b32 	%r14, %r1, 1;
	mul.wide.s32 	%rd54, %r14, 8;
	add.s64 	%rd2, %rd52, %rd54;
	shr.s32 	%r15, %r8, 31;
	shr.u32 	%r16, %r15, 28;
	add.s32 	%r17, %r8, %r16;
	shr.s32 	%r2, %r17, 4;
	cvt.u64.u32 	%rd170, %r9;
	setp.lt.s32 	%p2, %r8, 16;
	mov.u64 	%rd9, %rd170;
	@%p2 bra 	$L__BB0_4;
	neg.s32 	%r42, %r2;
	mov.b32 	%r41, 0;
	mov.u64 	%rd9, %rd170;
$L__BB0_3:
	cvt.s64.s32 	%rd55, %r41;
	add.s64 	%rd56, %rd1, %rd55;
	ld.global.u8 	%rd57, [%rd56];
	ld.global.u8 	%r19, [%rd56+1];
	mul.wide.u32 	%rd58, %r19, 256;
	or.b64  	%rd59, %rd58, %rd57;
	ld.global.u8 	%r20, [%rd56+2];
	mul.wide.u32 	%rd60, %r20, 65536;
	or.b64  	%rd61, %rd59, %rd60;
	ld.global.u8 	%r21, [%rd56+3];
	mul.wide.u32 	%rd62, %r21, 16777216;
	or.b64  	%rd63, %rd61, %rd62;
	ld.global.u8 	%rd64, [%rd56+4];
	shl.b64 	%rd65, %rd64, 32;
	or.b64  	%rd66, %rd63, %rd65;
	ld.global.u8 	%rd67, [%rd56+5];
	shl.b64 	%rd68, %rd67, 40;
	or.b64  	%rd69, %rd66, %rd68;
	ld.global.u8 	%rd70, [%rd56+6];
	shl.b64 	%rd71, %rd70, 48;
	or.b64  	%rd72, %rd69, %rd71;
	ld.global.u8 	%rd73, [%rd56+7];
	shl.b64 	%rd74, %rd73, 56;
	or.b64  	%rd75, %rd72, %rd74;
	ld.global.u8 	%rd76, [%rd56+8];
	ld.global.u8 	%r22, [%rd56+9];
	mul.wide.u32 	%rd77, %r22, 256;
	or.b64  	%rd78, %rd77, %rd76;
	ld.global.u8 	%r23, [%rd56+10];
	mul.wide.u32 	%rd79, %r23, 65536;
	or.b64  	%rd80, %rd78, %rd79;
	ld.global.u8 	%r24, [%rd56+11];
	mul.wide.u32 	%rd81, %r24, 16777216;
	or.b64  	%rd82, %rd80, %rd81;
	ld.global.u8 	%rd83, [%rd56+12];
	shl.b64 	%rd84, %rd83, 32;
	or.b64  	%rd85, %rd82, %rd84;
	ld.global.u8 	%rd86, [%rd56+13];
	shl.b64 	%rd87, %rd86, 40;
	or.b64  	%rd88, %rd85, %rd87;
	ld.global.u8 	%rd89, [%rd56+14];
	shl.b64 	%rd90, %rd89, 48;
	or.b64  	%rd91, %rd88, %rd90;
	ld.global.u8 	%rd92, [%rd56+15];
	shl.b64 	%rd93, %rd92, 56;
	or.b64  	%rd94, %rd91, %rd93;
	mul.lo.s64 	%rd95, %rd75, -8663945395140668459;
	mul.lo.s64 	%rd96, %rd75, -8601547726154366976;
	shr.u64 	%rd97, %rd95, 33;
	or.b64  	%rd98, %rd97, %rd96;
	mul.lo.s64 	%rd99, %rd98, 5545529020109919103;
	xor.b64  	%rd100, %rd99, %rd170;
	mov.b64 	{%r25, %r26}, %rd100;
	shf.l.wrap.b32 	%r27, %r25, %r26, 27;
	shf.l.wrap.b32 	%r28, %r26, %r25, 27;
	mov.b64 	%rd101, {%r28, %r27};
	add.s64 	%rd102, %rd101, %rd9;
	mad.lo.s64 	%rd170, %rd102, 5, 1390208809;
	mul.lo.s64 	%rd103, %rd94, 5545529020109919103;
	mul.lo.s64 	%rd104, %rd94, 5659660229084708864;
	shr.u64 	%rd105, %rd103, 31;
	or.b64  	%rd106, %rd105, %rd104;
	mul.lo.s64 	%rd107, %rd106, -8663945395140668459;
	xor.b64  	%rd108, %rd107, %rd9;
	mov.b64 	{%r29, %r30}, %rd108;
	shf.l.wrap.b32 	%r31, %r29, %r30, 31;
	shf.l.wrap.b32 	%r32, %r30, %r29, 31;
	mov.b64 	%rd109, {%r32, %r31};
	add.s64 	%rd110, %rd109, %rd170;
	mad.lo.s64 	%rd9, %rd110, 5, 944331445;
	add.s32 	%r42, %r42, 1;
	setp.ne.s32 	%p3, %r42, 0;
	add.s32 	%r41, %r41, 16;
	@%p3 bra 	$L__BB0_3;
$L__BB0_4:
	shl.b32 	%r34, %r2, 4;
	cvt.s64.s32 	%rd112, %r34;
	add.s64 	%rd10, %rd1, %rd112;
	and.b32  	%r33, %r8, 15;
	mov.b64 	%rd111, 0;
	setp.gt.s32 	%p4, %r33, 7;
	@%p4 bra 	$L__BB0_12;
	setp.gt.s32 	%p12, %r33, 3;
	@%p12 bra 	$L__BB0_9;
	setp.gt.s32 	%p16, %r33, 1;
	@%p16 bra 	$L__BB0_8;
	setp.eq.s32 	%p18, %r33, 0;
	@%p18 bra 	$L__BB0_34;
	bra.uni 	$L__BB0_33;
$L__BB0_8:
	setp.eq.s32 	%p17, %r33, 2;
	@%p17 bra 	$L__BB0_32;
	bra.uni 	$L__BB0_31;
$L__BB0_9:
	setp.gt.s32 	%p13, %r33, 5;
	@%p13 bra 	$L__BB0_11;
	setp.eq.s32 	%p15, %r33, 4;
	@%p15 bra 	$L__BB0_30;
	bra.uni 	$L__BB0_29;
$L__BB0_11:
	setp.eq.s32 	%p14, %r33, 6;
	@%p14 bra 	$L__BB0_28;
	bra.uni 	$L__BB0_27;
$L__BB0_12:
	setp.gt.s32 	%p5, %r33, 11;
	@%p5 bra 	$L__BB0_16;
	setp.gt.s32 	%p9, %r33, 9;
	@%p9 bra 	$L__BB0_15;
	setp.eq.s32 	%p11, %r33, 8;
	@%p11 bra 	$L__BB0_26;
	bra.uni 	$L__BB0_25;
$L__BB0_15:
	setp.eq.s32 	%p10, %r33, 10;
	@%p10 bra 	$L__BB0_24;
	bra.uni 	$L__BB0_23;
$L__BB0_16:
	setp.gt.s32 	%p6, %r33, 13;
	@%p6 bra 	$L__BB0_18;
	setp.eq.s32 	%p8, %r33, 12;
	@%p8 bra 	$L__BB0_22;
	bra.uni 	$L__BB0_21;
$L__BB0_18:
	setp.eq.s32 	%p7, %r33, 14;
	@%p7 bra 	$L__BB0_20;
	ld.global.u8 	%rd113, [%rd10+14];
	shl.b64 	%rd111, %rd113, 48;
$L__BB0_20:
	ld.global.u8 	%rd114, [%rd10+13];
	shl.b64 	%rd115, %rd114, 40;
	xor.b64  	%rd111, %rd115, %rd111;
$L__BB0_21:
	ld.global.u8 	%rd116, [%rd10+12];
	shl.b64 	%rd117, %rd116, 32;
	xor.b64  	%rd111, %rd117, %rd111;
$L__BB0_22:
	ld.global.u8 	%r35, [%rd10+11];
	mul.wide.u32 	%rd118, %r35, 16777216;
	xor.b64  	%rd111, %rd118, %rd111;
$L__BB0_23:
	ld.global.u8 	%r36, [%rd10+10];
	mul.wide.u32 	%rd119, %r36, 65536;
	xor.b64  	%rd111, %rd119, %rd111;
$L__BB0_24:
	ld.global.u8 	%r37, [%rd10+9];
	mul.wide.u32 	%rd120, %r37, 256;
	xor.b64  	%rd111, %rd120, %rd111;
$L__BB0_25:
	ld.global.u8 	%rd121, [%rd10+8];
	xor.b64  	%rd122, %rd111, %rd121;
	mul.lo.s64 	%rd123, %rd122, 5545529020109919103;
	mul.lo.s64 	%rd124, %rd122, 5659660229084708864;
	shr.u64 	%rd125, %rd123, 31;
	or.b64  	%rd126, %rd125, %rd124;
	mul.lo.s64 	%rd127, %rd126, -8663945395140668459;
	xor.b64  	%rd9, %rd127, %rd9;
$L__BB0_26:
	ld.global.u8 	%rd128, [%rd10+7];
	shl.b64 	%rd111, %rd128, 56;
$L__BB0_27:
	ld.global.u8 	%rd129, [%rd10+6];
	shl.b64 	%rd130, %rd129, 48;
	xor.b64  	%rd111, %rd130, %rd111;
$L__BB0_28:
	ld.global.u8 	%rd131, [%rd10+5];
	shl.b64 	%rd132, %rd131, 40;
	xor.b64  	%rd111, %rd132, %rd111;
$L__BB0_29:
	ld.global.u8 	%rd133, [%rd10+4];
	shl.b64 	%rd134, %rd133, 32;
	xor.b64  	%rd111, %rd134, %rd111;
$L__BB0_30:
	ld.global.u8 	%r38, [%rd10+3];
	mul.wide.u32 	%rd135, %r38, 16777216;
	xor.b64  	%rd111, %rd135, %rd111;
$L__BB0_31:
	ld.global.u8 	%r39, [%rd10+2];
	mul.wide.u32 	%rd136, %r39, 65536;
	xor.b64  	%rd111, %rd136, %rd111;
$L__BB0_32:
	ld.global.u8 	%r40, [%rd10+1];
	mul.wide.u32 	%rd137, %r40, 256;
	xor.b64  	%rd111, %rd137, %rd111;
$L__BB0_33:
	ld.global.u8 	%rd138, [%rd10];
	xor.b64  	%rd139, %rd111, %rd138;
	mul.lo.s64 	%rd140, %rd139, -8663945395140668459;
	mul.lo.s64 	%rd141, %rd139, -8601547726154366976;
	shr.u64 	%rd142, %rd140, 33;
	or.b64  	%rd143, %rd142, %rd141;
	mul.lo.s64 	%rd144, %rd143, 5545529020109919103;
	xor.b64  	%rd170, %rd144, %rd170;
$L__BB0_34:
	cvt.s64.s32 	%rd145, %r8;
	xor.b64  	%rd146, %rd170, %rd145;
	xor.b64  	%rd147, %rd9, %rd145;
	add.s64 	%rd148, %rd147, %rd146;
	add.s64 	%rd149, %rd148, %rd147;
	shr.u64 	%rd150, %rd148, 33;
	xor.b64  	%rd151, %rd150, %rd148;
	mul.lo.s64 	%rd152, %rd151, -49064778989728563;
	shr.u64 	%rd153, %rd152, 33;
	xor.b64  	%rd154, %rd153, %rd152;
	mul.lo.s64 	%rd155, %rd154, -4265267296055464877;
	shr.u64 	%rd156, %rd155, 33;
	xor.b64  	%rd157, %rd156, %rd155;
	shr.u64 	%rd158, %rd149, 33;
	xor.b64  	%rd159, %rd158, %rd149;
	mul.lo.s64 	%rd160, %rd159, -49064778989728563;
	shr.u64 	%rd161, %rd160, 33;
	xor.b64  	%rd162, %rd161, %rd160;
	mul.lo.s64 	%rd163, %rd162, -4265267296055464877;
	shr.u64 	%rd164, %rd163, 33;
	xor.b64  	%rd165, %rd164, %rd163;
	add.s64 	%rd166, %rd165, %rd157;
	add.s64 	%rd167, %rd166, %rd165;
	st.global.u64 	[%rd2], %rd166;
	st.global.u64 	[%rd2+8], %rd167;
$L__BB0_35:
	ret;

}


// ===== COMPILED SASS (sm_100) =====

	.target	sm_100

	.elftype	@"ET_EXEC"


//--------------------- .note.nv.tkinfo           --------------------------
	.section	.note.nv.tkinfo,"",@"SHT_NOTE"
	.sectionflags	@"SHF_NOTE_NV_TKINFO"
	.tkinfo
        /*0018*/ 	.word	0x00000002
        /*0030*/ 	.string	""
        /*0030*/ 	.string	"ptxas"
        /*0030*/ 	.string	"Cuda compilation tools, release 13.0, V13.0.88"
        /*0030*/ 	.string	"Build cuda_13.0.r13.0/compiler.36424714_0"
        /*0030*/ 	.string	"-arch sm_100 -m 64 "



//--------------------- .note.nv.cuinfo           --------------------------
	.section	.note.nv.cuinfo,"",@"SHT_NOTE"
	.sectionflags	@"SHF_NOTE_NV_CUINFO"
        /*0018*/ 	.short	0x0002
        /*001a*/ 	.short	0x0064
        /*001c*/ 	.short	0x0082
	.zero		2


//--------------------- .nv.info                  --------------------------
	.section	.nv.info,"",@"SHT_CUDA_INFO"
	.align	4


	//----- nvinfo : EIATTR_REGCOUNT
	.align		4
        /*0000*/ 	.byte	0x04, 0x2f
        /*0002*/ 	.short	(.L_1 - .L_0)
	.align		4
.L_0:
        /*0004*/ 	.word	index@(_Z10hashKernelPKvijPvi)
        /*0008*/ 	.word	0x0000001d


	//----- nvinfo : EIATTR_FRAME_SIZE
	.align		4
.L_1:
        /*000c*/ 	.byte	0x04, 0x11
        /*000e*/ 	.short	(.L_3 - .L_2)
	.align		4
.L_2:
        /*0010*/ 	.word	index@(_Z10hashKernelPKvijPvi)
        /*0014*/ 	.word	0x00000000


	//----- nvinfo : EIATTR_MIN_STACK_SIZE
	.align		4
.L_3:
        /*0018*/ 	.byte	0x04, 0x12
        /*001a*/ 	.short	(.L_5 - .L_4)
	.align		4
.L_4:
        /*001c*/ 	.word	index@(_Z10hashKernelPKvijPvi)
        /*0020*/ 	.word	0x00000000
.L_5:


//--------------------- .nv.compat                --------------------------
	.section	.nv.compat,"",@"SHT_CUDA_COMPAT_INFO"
	.align	4
        /*0000*/ 	.byte	0x02, 0x09, 0x00, 0x00, 0x02, 0x02, 0x01, 0x00, 0x02, 0x05, 0x05, 0x00, 0x03, 0x07, 0x01, 0x01
        /*0010*/ 	.byte	0x02, 0x03, 0x00, 0x00, 0x02, 0x06, 0x01, 0x00, 0x04, 0x0b, 0x08, 0x00, 0x09, 0x00, 0x00, 0x00
        /*0020*/ 	.byte	0x00, 0x00, 0x00, 0x00


//--------------------- .nv.info._Z10hashKernelPKvijPvi --------------------------
	.section	.nv.info._Z10hashKernelPKvijPvi,"",@"SHT_CUDA_INFO"
	.sectionflags	@""
	.align	4


	//----- nvinfo : EIATTR_CUDA_API_VERSION
	.align		4
        /*0000*/ 	.byte	0x04, 0x37
        /*0002*/ 	.short	(.L_7 - .L_6)
.L_6:
        /*0004*/ 	.word	0x00000082


	//----- nvinfo : EIATTR_KPARAM_INFO
	.align		4
.L_7:
        /*0008*/ 	.byte	0x04, 0x17
        /*000a*/ 	.short	(.L_9 - .L_8)
.L_8:
        /*000c*/ 	.word	0x00000000
        /*0010*/ 	.short	0x0004
        /*0012*/ 	.short	0x0018
        /*0014*/ 	.byte	0x00, 0xf0, 0x11, 0x00


	//----- nvinfo : EIATTR_KPARAM_INFO
	.align		4
.L_9:
        /*0018*/ 	.byte	0x04, 0x17
        /*001a*/ 	.short	(.L_11 - .L_10)
.L_10:
        /*001c*/ 	.word	0x00000000
        /*0020*/ 	.short	0x0003
        /*0022*/ 	.short	0x0010
        /*0024*/ 	.byte	0x00, 0xf5, 0x21, 0x00


	//----- nvinfo : EIATTR_KPARAM_INFO
	.align		4
.L_11:
        /*0028*/ 	.byte	0x04, 0x17
        /*002a*/ 	.short	(.L_13 - .L_12)
.L_12:
        /*002c*/ 	.word	0x00000000
        /*0030*/ 	.short	0x0002
        /*0032*/ 	.short	0x000c
        /*0034*/ 	.byte	0x00, 0xf0, 0x11, 0x00


	//----- nvinfo : EIATTR_KPARAM_INFO
	.align		4
.L_13:
        /*0038*/ 	.byte	0x04, 0x17
        /*003a*/ 	.short	(.L_15 - .L_14)
.L_14:
        /*003c*/ 	.word	0x00000000
        /*0040*/ 	.short	0x0001
        /*0042*/ 	.short	0x0008
        /*0044*/ 	.byte	0x00, 0xf0, 0x11, 0x00


	//----- nvinfo : EIATTR_KPARAM_INFO
	.align		4
.L_15:
        /*0048*/ 	.byte	0x04, 0x17
        /*004a*/ 	.short	(.L_17 - .L_16)
.L_16:
        /*004c*/ 	.word	0x00000000
        /*0050*/ 	.short	0x0000
        /*0052*/ 	.short	0x0000
        /*0054*/ 	.byte	0x00, 0xf5, 0x21, 0x00


	//----- nvinfo : EIATTR_SPARSE_MMA_MASK
	.align		4
.L_17:
        /*0058*/ 	.byte	0x03, 0x50
        /*005a*/ 	.short	0x0000


	//----- nvinfo : EIATTR_MAXREG_COUNT
	.align		4
        /*005c*/ 	.byte	0x03, 0x1b
        /*005e*/ 	.short	0x00ff


	//----- nvinfo : EIATTR_MERCURY_ISA_VERSION
	.align		4
        /*0060*/ 	.byte	0x03, 0x5f
        /*0062*/ 	.short	0x0101


	//----- nvinfo : EIATTR_VRC_CTA_INIT_COUNT
	.align		4
        /*0064*/ 	.byte	0x02, 0x4a
	.zero		1
	.zero		1


	//----- nvinfo : EIATTR_EXIT_INSTR_OFFSETS
	.align		4
        /*0068*/ 	.byte	0x04, 0x1c
        /*006a*/ 	.short	(.L_19 - .L_18)


	//   ....[0]....
.L_18:
        /*006c*/ 	.word	0x00000070


	//   ....[1]....
        /*0070*/ 	.word	0x000011c0


	//----- nvinfo : EIATTR_CBANK_PARAM_SIZE
	.align		4
.L_19:
        /*0074*/ 	.byte	0x03, 0x19
        /*0076*/ 	.short	0x001c


	//----- nvinfo : EIATTR_PARAM_CBANK
	.align		4
        /*0078*/ 	.byte	0x04, 0x0a
        /*007a*/ 	.short	(.L_21 - .L_20)
	.align		4
.L_20:
        /*007c*/ 	.word	index@(.nv.constant0._Z10hashKernelPKvijPvi)
        /*0080*/ 	.short	0x0380
        /*0082*/ 	.short	0x001c


	//----- nvinfo : EIATTR_SW_WAR
	.align		4
.L_21:
        /*0084*/ 	.byte	0x04, 0x36
        /*0086*/ 	.short	(.L_23 - .L_22)
.L_22:
        /*0088*/ 	.word	0x00000008
.L_23:


//--------------------- .nv.callgraph             --------------------------
	.section	.nv.callgraph,"",@"SHT_CUDA_CALLGRAPH"
	.align	4
	.sectionentsize	8
	.align		4
        /*0000*/ 	.word	0x00000000
	.align		4
        /*0004*/ 	.word	0xffffffff
	.align		4
        /*0008*/ 	.word	0x00000000
	.align		4
        /*000c*/ 	.word	0xfffffffe
	.align		4
        /*0010*/ 	.word	0x00000000
	.align		4
        /*0014*/ 	.word	0xfffffffd
	.align		4
        /*0018*/ 	.word	0x00000000
	.align		4
        /*001c*/ 	.word	0xfffffffc


//--------------------- .text._Z10hashKernelPKvijPvi --------------------------
	.section	.text._Z10hashKernelPKvijPvi,"ax",@progbits
	.align	128
        .global         _Z10hashKernelPKvijPvi
        .type           _Z10hashKernelPKvijPvi,@function
        .size           _Z10hashKernelPKvijPvi,(.L_x_24 - _Z10hashKernelPKvijPvi)
        .other          _Z10hashKernelPKvijPvi,@"STO_CUDA_ENTRY STV_DEFAULT"
_Z10hashKernelPKvijPvi:
.text._Z10hashKernelPKvijPvi:
[----:B------:R-:W-:Y:S01]  /*0000*/  LDC R1, c[0x0][0x37c] ;  /* 0x0000df00ff017b82 */ /* 0x000fe20000000800 */
[----:B------:R-:W0:Y:S07]  /*0010*/  S2R R15, SR_TID.X ;  /* 0x00000000000f7919 */ /* 0x000e2e0000002100 */
[----:B------:R-:W0:Y:S01]  /*0020*/  S2UR UR4, SR_CTAID.X ;  /* 0x00000000000479c3 */ /* 0x000e220000002500 */
[----:B------:R-:W1:Y:S07]  /*0030*/  LDCU UR5, c[0x0][0x398] ;  /* 0x00007300ff0577ac */ /* 0x000e6e0008000800 */
[----:B------:R-:W0:Y:S02]  /*0040*/  LDC R0, c[0x0][0x360] ;  /* 0x0000d800ff007b82 */ /* 0x000e240000000800 */
[----:B0-----:R-:W-:-:S05]  /*0050*/  IMAD R15, R0, UR4, R15 ;  /* 0x00000004000f7c24 */ /* 0x001fca000f8e020f */
[----:B-1----:R-:W-:-:S13]  /*0060*/  ISETP.GE.AND P0, PT, R15, UR5, PT ;  /* 0x000000050f007c0c */ /* 0x002fda000bf06270 */
[----:B------:R-:W-:Y:S05]  /*0070*/  @P0 EXIT ;  /* 0x000000000000094d */ /* 0x000fea0003800000 */
[----:B------:R-:W0:Y:S01]  /*0080*/  LDC R0, c[0x0][0x388] ;  /* 0x0000e200ff007b82 */ /* 0x000e220000000800 */
[----:B------:R-:W1:Y:S01]  /*0090*/  LDCU.64 UR4, c[0x0][0x380] ;  /* 0x00007000ff0477ac */ /* 0x000e620008000a00 */
[C---:B------:R-:W-:Y:S02]  /*00a0*/  IMAD.SHL.U32 R3, R15.reuse, 0x2, RZ ;  /* 0x000000020f037824 */ /* 0x040fe400078e00ff */
[----:B------:R-:W-:Y:S01]  /*00b0*/  IMAD.MOV.U32 R20, RZ, RZ, RZ ;  /* 0x000000ffff147224 */ /* 0x000fe200078e00ff */
[----:B------:R-:W2:Y:S01]  /*00c0*/  LDCU UR6, c[0x0][0x38c] ;  /* 0x00007180ff0677ac */ /* 0x000ea20008000800 */
[----:B------:R-:W-:Y:S02]  /*00d0*/  IMAD.MOV.U32 R19, RZ, RZ, RZ ;  /* 0x000000ffff137224 */ /* 0x000fe400078e00ff */
[----:B------:R-:W3:Y:S01]  /*00e0*/  LDC.64 R4, c[0x0][0x390] ;  /* 0x0000e400ff047b82 */ /* 0x000ee20000000a00 */
[----:B-1----:R-:W-:-:S04]  /*00f0*/  IADD3 R14, P0, PT, R15, UR4, RZ ;  /* 0x000000040f0e7c10 */ /* 0x002fc8000ff1e0ff */
[----:B------:R-:W-:Y:S01]  /*0100*/  LEA.HI.X.SX32 R15, R15, UR5, 0x1, P0 ;  /* 0x000000050f0f7c11 */ /* 0x000fe200080f0eff */
[----:B------:R-:W1:Y:S01]  /*0110*/  LDCU.64 UR4, c[0x0][0x358] ;  /* 0x00006b00ff0477ac */ /* 0x000e620008000a00 */
[----:B0-----:R-:W-:Y:S01]  /*0120*/  SHF.R.S32.HI R7, RZ, 0x1f, R0 ;  /* 0x0000001fff077819 */ /* 0x001fe20000011400 */
[----:B--2---:R-:W-:Y:S01]  /*0130*/  IMAD.U32 R21, RZ, RZ, UR6 ;  /* 0x00000006ff157e24 */ /* 0x004fe2000f8e00ff */
[C---:B------:R-:W-:Y:S01]  /*0140*/  ISETP.GE.AND P1, PT, R0.reuse, 0x10, PT ;  /* 0x000000100000780c */ /* 0x040fe20003f26270 */
[----:B------:R-:W-:Y:S01]  /*0150*/  IMAD.U32 R18, RZ, RZ, UR6 ;  /* 0x00000006ff127e24 */ /* 0x000fe2000f8e00ff */
[----:B------:R-:W-:Y:S02]  /*0160*/  LEA.HI R7, R7, R0, RZ, 0x4 ;  /* 0x0000000007077211 */ /* 0x000fe400078f20ff */
[----:B------:R-:W-:Y:S01]  /*0170*/  LOP3.LUT R22, R0, 0xf, RZ, 0xc0, !PT ;  /* 0x0000000f00167812 */ /* 0x000fe200078ec0ff */
[----:B---3--:R-:W-:Y:S01]  /*0180*/  IMAD.WIDE R4, R3, 0x8, R4 ;  /* 0x0000000803047825 */ /* 0x008fe200078e0204 */
[----:B------:R-:W-:-:S02]  /*0190*/  SHF.R.S32.HI R7, RZ, 0x4, R7 ;  /* 0x00000004ff077819 */ /* 0x000fc40000011407 */
[----:B------:R-:W-:-:S03]  /*01a0*/  ISETP.GT.AND P0, PT, R22, 0x7, PT ;  /* 0x000000071600780c */ /* 0x000fc60003f04270 */
[----:B------:R-:W-:-:S05]  /*01b0*/  IMAD.SHL.U32 R3, R7, 0x10, RZ ;  /* 0x0000001007037824 */ /* 0x000fca00078e00ff */
[----:B------:R-:W-:-:S04]  /*01c0*/  IADD3 R2, P2, PT, R3, R14, RZ ;  /* 0x0000000e03027210 */ /* 0x000fc80007f5e0ff */
[----:B------:R-:W-:Y:S01]  /*01d0*/  LEA.HI.X.SX32 R3, R3, R15, 0x1, P2 ;  /* 0x0000000f03037211 */ /* 0x000fe200010f0eff */
[----:B-1----:R-:W-:Y:S08]  /*01e0*/  @!P1 BRA `(.L_x_0) ;  /* 0x0000000400849947 */ /* 0x002ff00003800000 */
[----:B------:R-:W-:Y:S02]  /*01f0*/  HFMA2 R17, -RZ, RZ, 0, 0 ;  /* 0x00000000ff117431 */ /* 0x000fe400000001ff */
[----:B------:R-:W-:Y:S02]  /*0200*/  IMAD.MOV R16, RZ, RZ, -R7 ;  /* 0x000000ffff107224 */ /* 0x000fe400078e0a07 */
[----:B------:R-:W-:Y:S02]  /*0210*/  IMAD.MOV.U32 R18, RZ, RZ, R21 ;  /* 0x000000ffff127224 */ /* 0x000fe400078e0015 */
[----:B------:R-:W-:-:S07]  /*0220*/  IMAD.MOV.U32 R19, RZ, RZ, R20 ;  /* 0x000000ffff137224 */ /* 0x000fce00078e0014 */
.L_x_1:
[----:B------:R-:W-:-:S04]  /*0230*/  IADD3 R6, P1, PT, R17, R14, RZ ;  /* 0x0000000e11067210 */ /* 0x000fc80007f3e0ff */
[----:B------:R-:W-:-:S05]  /*0240*/  LEA.HI.X.SX32 R7, R17, R15, 0x1, P1 ;  /* 0x0000000f11077211 */ /* 0x000fca00008f0eff */
[----:B------:R-:W2:Y:S04]  /*0250*/  LDG.E.U8 R8, desc[UR4][R6.64+0x1] ;  /* 0x0000010406087981 */ /* 0x000ea8000c1e1100 */
[----:B------:R-:W3:Y:S04]  /*0260*/  LDG.E.U8 R10, desc[UR4][R6.64+0x2] ;  /* 0x00000204060a7981 */ /* 0x000ee8000c1e1100 */
[----:B------:R-:W4:Y:S04]  /*0270*/  LDG.E.U8 R12, desc[UR4][R6.64+0x3] ;  /* 0x00000304060c7981 */ /* 0x000f28000c1e1100 */
[----:B------:R-:W5:Y:S04]  /*0280*/  LDG.E.U8 R23, desc[UR4][R6.64] ;  /* 0x0000000406177981 */ /* 0x000f68000c1e1100 */
[----:B------:R-:W5:Y:S04]  /*0290*/  LDG.E.U8 R24, desc[UR4][R6.64+0x5] ;  /* 0x0000050406187981 */ /* 0x000f68000c1e1100 */
[----:B------:R-:W5:Y:S04]  /*02a0*/  LDG.E.U8 R26, desc[UR4][R6.64+0x4] ;  /* 0x00000404061a7981 */ /* 0x000f68000c1e1100 */
[----:B------:R-:W5:Y:S01]  /*02b0*/  LDG.E.U8 R25, desc[UR4][R6.64+0x8] ;  /* 0x0000080406197981 */ /* 0x000f62000c1e1100 */
[----:B--2---:R-:W-:-:S04]  /*02c0*/  IMAD.WIDE.U32 R8, R8, 0x100, RZ ;  /* 0x0000010008087825 */ /* 0x004fc800078e00ff */
[----:B---3--:R-:W-:-:S04]  /*02d0*/  IMAD.WIDE.U32 R10, R10, 0x10000, RZ ;  /* 0x000100000a0a7825 */ /* 0x008fc800078e00ff */
[----:B----4-:R-:W-:Y:S01]  /*02e0*/  IMAD.WIDE.U32 R12, R12, 0x1000000, RZ ;  /* 0x010000000c0c7825 */ /* 0x010fe200078e00ff */
[----:B-----5:R-:W-:-:S04]  /*02f0*/  LOP3.LUT R23, R10, R8, R23, 0xfe, !PT ;  /* 0x000000080a177212 */ /* 0x020fc800078efe17 */
[----:B------:R-:W-:Y:S01]  /*0300*/  LOP3.LUT R13, R13, R9, R11, 0xfe, !PT ;  /* 0x000000090d0d7212 */ /* 0x000fe200078efe0b */
[----:B------:R-:W2:Y:S04]  /*0310*/  LDG.E.U8 R8, desc[UR4][R6.64+0x7] ;  /* 0x0000070406087981 */ /* 0x000ea8000c1e1100 */
[----:B------:R-:W3:Y:S01]  /*0320*/  LDG.E.U8 R11, desc[UR4][R6.64+0x6] ;  /* 0x00000604060b7981 */ /* 0x000ee2000c1e1100 */
[----:B------:R-:W-:-:S03]  /*0330*/  LOP3.LUT R23, R23, R12, RZ, 0xfc, !PT ;  /* 0x0000000c17177212 */ /* 0x000fc600078efcff */
[----:B------:R-:W4:Y:S04]  /*0340*/  LDG.E.U8 R9, desc[UR4][R6.64+0x9] ;  /* 0x0000090406097981 */ /* 0x000f28000c1e1100 */
[----:B------:R-:W5:Y:S04]  /*0350*/  LDG.E.U8 R10, desc[UR4][R6.64+0xa] ;  /* 0x00000a04060a7981 */ /* 0x000f68000c1e1100 */
[----:B------:R-:W5:Y:S01]  /*0360*/  LDG.E.U8 R12, desc[UR4][R6.64+0xb] ;  /* 0x00000b04060c7981 */ /* 0x000f62000c1e1100 */
[----:B------:R-:W-:-:S05]  /*0370*/  IMAD.SHL.U32 R24, R24, 0x100, RZ ;  /* 0x0000010018187824 */ /* 0x000fca00078e00ff */
[----:B------:R-:W-:Y:S01]  /*0380*/  LOP3.LUT R24, R24, R13, R26, 0xfe, !PT ;  /* 0x0000000d18187212 */ /* 0x000fe200078efe1a */
[----:B--2---:R-:W-:Y:S02]  /*0390*/  IMAD.SHL.U32 R8, R8, 0x1000000, RZ ;  /* 0x0100000008087824 */ /* 0x004fe400078e00ff */
[----:B---3--:R-:W-:-:S05]  /*03a0*/  IMAD.U32 R11, R11, 0x10000, RZ ;  /* 0x000100000b0b7824 */ /* 0x008fca00078e00ff */
[----:B------:R-:W-:Y:S01]  /*03b0*/  LOP3.LUT R24, R8, R24, R11, 0xfe, !PT ;  /* 0x0000001808187212 */ /* 0x000fe200078efe0b */
[----:B----4-:R-:W-:-:S04]  /*03c0*/  IMAD.WIDE.U32 R8, R9, 0x100, RZ ;  /* 0x0000010009087825 */ /* 0x010fc800078e00ff */
[----:B-----5:R-:W-:-:S04]  /*03d0*/  IMAD.WIDE.U32 R10, R10, 0x10000, RZ ;  /* 0x000100000a0a7825 */ /* 0x020fc800078e00ff */
[----:B------:R-:W-:-:S05]  /*03e0*/  IMAD.WIDE.U32 R12, R12, 0x1000000, RZ ;  /* 0x010000000c0c7825 */ /* 0x000fca00078e00ff */
[----:B------:R-:W-:Y:S02]  /*03f0*/  LOP3.LUT R13, R13, R9, R11, 0xfe, !PT ;  /* 0x000000090d0d7212 */ /* 0x000fe400078efe0b */
[----:B------:R-:W2:Y:S01]  /*0400*/  LDG.E.U8 R9, desc[UR4][R6.64+0xd] ;  /* 0x00000d0406097981 */ /* 0x000ea2000c1e1100 */
[----:B------:R-:W-:-:S03]  /*0410*/  LOP3.LUT R25, R10, R8, R25, 0xfe, !PT ;  /* 0x000000080a197212 */ /* 0x000fc600078efe19 */
[----:B------:R-:W3:Y:S04]  /*0420*/  LDG.E.U8 R11, desc[UR4][R6.64+0xf] ;  /* 0x00000f04060b7981 */ /* 0x000ee8000c1e1100 */
[----:B------:R-:W4:Y:S04]  /*0430*/  LDG.E.U8 R8, desc[UR4][R6.64+0xc] ;  /* 0x00000c0406087981 */ /* 0x000f28000c1e1100 */
[----:B------:R0:W5:Y:S01]  /*0440*/  LDG.E.U8 R10, desc[UR4][R6.64+0xe] ;  /* 0x00000e04060a7981 */ /* 0x000162000c1e1100 */
[C---:B------:R-:W-:Y:S01]  /*0450*/  IMAD R26, R24.reuse, 0x114253d5, RZ ;  /* 0x114253d5181a7824 */ /* 0x040fe200078e02ff */
[----:B------:R-:W-:Y:S01]  /*0460*/  LOP3.LUT R25, R25, R12, RZ, 0xfc, !PT ;  /* 0x0000000c19197212 */ /* 0x000fe200078efcff */
[----:B------:R-:W-:-:S04]  /*0470*/  IMAD.U32 R24, R24, -0x80000000, RZ ;  /* 0x8000000018187824 */ /* 0x000fc800078e00ff */
[----:B0-----:R-:W-:-:S04]  /*0480*/  IMAD.WIDE.U32 R6, R25, 0x2745937f, RZ ;  /* 0x2745937f19067825 */ /* 0x001fc800078e00ff */
[----:B------:R-:W-:Y:S02]  /*0490*/  VIADD R16, R16, 0x1 ;  /* 0x0000000110107836 */ /* 0x000fe40000000000 */
[----:B------:R-:W-:Y:S02]  /*04a0*/  VIADD R17, R17, 0x10 ;  /* 0x0000001011117836 */ /* 0x000fe40000000000 */
[----:B--2---:R-:W-:Y:S02]  /*04b0*/  IMAD.SHL.U32 R9, R9, 0x100, RZ ;  /* 0x0000010009097824 */ /* 0x004fe400078e00ff */
[----:B---3--:R-:W-:-:S03]  /*04c0*/  IMAD.SHL.U32 R11, R11, 0x1000000, RZ ;  /* 0x010000000b0b7824 */ /* 0x008fc600078e00ff */
[----:B----4-:R-:W-:Y:S02]  /*04d0*/  LOP3.LUT R13, R9, R13, R8, 0xfe, !PT ;  /* 0x0000000d090d7212 */ /* 0x010fe400078efe08 */
[----:B-----5:R-:W-:Y:S01]  /*04e0*/  SHF.L.U32 R10, R10, 0x10, RZ ;  /* 0x000000100a0a7819 */ /* 0x020fe200000006ff */
[----:B------:R-:W-:-:S03]  /*04f0*/  IMAD.WIDE.U32 R8, R23, 0x114253d5, RZ ;  /* 0x114253d517087825 */ /* 0x000fc600078e00ff */
[----:B------:R-:W-:Y:S01]  /*0500*/  LOP3.LUT R10, R11, R13, R10, 0xfe, !PT ;  /* 0x0000000d0b0a7212 */ /* 0x000fe200078efe0a */
[----:B------:R-:W-:-:S04]  /*0510*/  IMAD R8, R23, -0x783c846f, R26 ;  /* 0x87c37b9117087824 */ /* 0x000fc800078e021a */
[----:B------:R-:W-:Y:S02]  /*0520*/  IMAD R10, R10, 0x2745937f, RZ ;  /* 0x2745937f0a0a7824 */ /* 0x000fe400078e02ff */
[----:B------:R-:W-:Y:S02]  /*0530*/  IMAD.IADD R11, R9, 0x1, R8 ;  /* 0x00000001090b7824 */ /* 0x000fe400078e0208 */
[C---:B------:R-:W-:Y:S02]  /*0540*/  IMAD R13, R23.reuse, -0x775ed616, R24 ;  /* 0x88a129ea170d7824 */ /* 0x040fe400078e0218 */
[----:B------:R-:W-:Y:S01]  /*0550*/  IMAD.WIDE.U32 R8, R23, -0x80000000, RZ ;  /* 0x8000000017087825 */ /* 0x000fe200078e00ff */
[----:B------:R-:W-:-:S03]  /*0560*/  SHF.R.U32.HI R11, RZ, 0x1, R11 ;  /* 0x00000001ff0b7819 */ /* 0x000fc6000001160b */
[----:B------:R-:W-:Y:S02]  /*0570*/  IMAD R23, R25, 0x4cf5ad43, R10 ;  /* 0x4cf5ad4319177824 */ /* 0x000fe400078e020a */
[----:B------:R-:W-:Y:S02]  /*0580*/  IMAD.IADD R9, R9, 0x1, R13 ;  /* 0x0000000109097824 */ /* 0x000fe400078e020d */
[----:B------:R-:W-:Y:S01]  /*0590*/  IMAD.IADD R7, R7, 0x1, R23 ;  /* 0x0000000107077824 */ /* 0x000fe200078e0217 */
[----:B------:R-:W-:Y:S01]  /*05a0*/  LOP3.LUT R8, R11, R8, RZ, 0xfc, !PT ;  /* 0x000000080b087212 */ /* 0x000fe200078efcff */
[----:B------:R-:W-:Y:S02]  /*05b0*/  IMAD R9, R9, 0x2745937f, RZ ;  /* 0x2745937f09097824 */ /* 0x000fe400078e02ff */
[----:B------:R-:W-:Y:S01]  /*05c0*/  IMAD R25, R25, 0x4e8b26fe, RZ ;  /* 0x4e8b26fe19197824 */ /* 0x000fe200078e02ff */
[----:B------:R-:W-:Y:S01]  /*05d0*/  SHF.R.U32.HI R10, RZ, 0x1f, R7 ;  /* 0x0000001fff0a7819 */ /* 0x000fe20000011607 */
[----:B------:R-:W-:-:S02]  /*05e0*/  IMAD R11, R8, 0x4cf5ad43, R9 ;  /* 0x4cf5ad43080b7824 */ /* 0x000fc400078e0209 */
[----:B------:R-:W-:Y:S01]  /*05f0*/  IMAD.WIDE.U32 R8, R8, 0x2745937f, RZ ;  /* 0x2745937f08087825 */ /* 0x000fe200078e00ff */
[----:B------:R-:W-:Y:S02]  /*0600*/  LOP3.LUT R10, R10, R25, RZ, 0xfc, !PT ;  /* 0x000000190a0a7212 */ /* 0x000fe400078efcff */
[----:B------:R-:W-:Y:S01]  /*0610*/  SHF.R.U64 R7, R6, 0x1f, R7 ;  /* 0x0000001f06077819 */ /* 0x000fe20000001207 */
[----:B------:R-:W-:Y:S02]  /*0620*/  IMAD.IADD R11, R9, 0x1, R11 ;  /* 0x00000001090b7824 */ /* 0x000fe400078e020b */
[----:B------:R-:W-:Y:S01]  /*0630*/  IMAD R10, R10, 0x114253d5, RZ ;  /* 0x114253d50a0a7824 */ /* 0x000fe200078e02ff */
[----:B------:R-:W-:Y:S02]  /*0640*/  LOP3.LUT R8, R8, R21, RZ, 0x3c, !PT ;  /* 0x0000001508087212 */ /* 0x000fe400078e3cff */
[----:B------:R-:W-:Y:S01]  /*0650*/  LOP3.LUT R11, R11, R20, RZ, 0x3c, !PT ;  /* 0x000000140b0b7212 */ /* 0x000fe200078e3cff */
[----:B------:R-:W-:-:S02]  /*0660*/  IMAD R13, R7, -0x783c846f, R10 ;  /* 0x87c37b91070d7824 */ /* 0x000fc400078e020a */
[----:B------:R-:W-:Y:S01]  /*0670*/  IMAD.WIDE.U32 R6, R7, 0x114253d5, RZ ;  /* 0x114253d507067825 */ /* 0x000fe200078e00ff */
[----:B------:R-:W-:Y:S02]  /*0680*/  SHF.L.W.U32.HI R9, R11, 0x1b, R8 ;  /* 0x0000001b0b097819 */ /* 0x000fe40000010e08 */
[----:B------:R-:W-:Y:S02]  /*0690*/  SHF.L.W.U32.HI R8, R8, 0x1b, R11 ;  /* 0x0000001b08087819 */ /* 0x000fe40000010e0b */
[----:B------:R-:W-:Y:S02]  /*06a0*/  IADD3 R10, PT, PT, R7, R13, RZ ;  /* 0x0000000d070a7210 */ /* 0x000fe40007ffe0ff */
[-C--:B------:R-:W-:Y:S01]  /*06b0*/  IADD3 R13, P1, PT, R9, R18.reuse, RZ ;  /* 0x00000012090d7210 */ /* 0x080fe20007f3e0ff */
[----:B------:R-:W-:Y:S01]  /*06c0*/  IMAD.MOV.U32 R7, RZ, RZ, 0x0 ;  /* 0x00000000ff077424 */ /* 0x000fe200078e00ff */
[----:B------:R-:W-:Y:S01]  /*06d0*/  LOP3.LUT R9, R6, R18, RZ, 0x3c, !PT ;  /* 0x0000001206097212 */ /* 0x000fe200078e3cff */
[----:B------:R-:W-:Y:S01]  /*06e0*/  IMAD.MOV.U32 R6, RZ, RZ, 0x52dce729 ;  /* 0x52dce729ff067424 */ /* 0x000fe200078e00ff */
[----:B------:R-:W-:Y:S01]  /*06f0*/  LOP3.LUT R10, R10, R19, RZ, 0x3c, !PT ;  /* 0x000000130a0a7212 */ /* 0x000fe200078e3cff */
[----:B------:R-:W-:-:S02]  /*0700*/  IMAD.X R8, R8, 0x1, R19, P1 ;  /* 0x0000000108087824 */ /* 0x000fc400008e0613 */
[----:B------:R-:W-:Y:S01]  /*0710*/  IMAD.WIDE.U32 R6, R13, 0x5, R6 ;  /* 0x000000050d067825 */ /* 0x000fe200078e0006 */
[----:B------:R-:W-:-:S03]  /*0720*/  SHF.L.W.U32.HI R11, R10, 0x1f, R9 ;  /* 0x0000001f0a0b7819 */ /* 0x000fc60000010e09 */
[----:B------:R-:W-:Y:S01]  /*0730*/  IMAD R13, R8, 0x5, RZ ;  /* 0x00000005080d7824 */ /* 0x000fe200078e02ff */
[----:B------:R-:W-:Y:S02]  /*0740*/  SHF.L.W.U32.HI R9, R9, 0x1f, R10 ;  /* 0x0000001f09097819 */ /* 0x000fe40000010e0a */
[----:B------:R-:W-:Y:S01]  /*0750*/  IADD3 R11, P1, PT, R11, R6, RZ ;  /* 0x000000060b0b7210 */ /* 0x000fe20007f3e0ff */
[----:B------:R-:W-:-:S04]  /*0760*/  IMAD.IADD R20, R7, 0x1, R13 ;  /* 0x0000000107147824 */ /* 0x000fc800078e020d */
[----:B------:R-:W-:Y:S01]  /*0770*/  IMAD.X R9, R9, 0x1, R20, P1 ;  /* 0x0000000109097824 */ /* 0x000fe200008e0614 */
[----:B------:R-:W-:Y:S01]  /*0780*/  ISETP.NE.AND P1, PT, R16, RZ, PT ;  /* 0x000000ff1000720c */ /* 0x000fe20003f25270 */
[----:B------:R-:W-:Y:S01]  /*0790*/  IMAD.MOV.U32 R18, RZ, RZ, 0x38495ab5 ;  /* 0x38495ab5ff127424 */ /* 0x000fe200078e00ff */
[----:B------:R-:W-:Y:S01]  /*07a0*/  MOV R19, 0x0 ;  /* 0x0000000000137802 */ /* 0x000fe20000000f00 */
[----:B------:R-:W-:Y:S02]  /*07b0*/  IMAD R9, R9, 0x5, RZ ;  /* 0x0000000509097824 */ /* 0x000fe400078e02ff */
[----:B------:R-:W-:-:S04]  /*07c0*/  IMAD.WIDE.U32 R18, R11, 0x5, R18 ;  /* 0x000000050b127825 */ /* 0x000fc800078e0012 */
[----:B------:R-:W-:Y:S02]  /*07d0*/  IMAD.MOV.U32 R21, RZ, RZ, R6 ;  /* 0x000000ffff157224 */ /* 0x000fe400078e0006 */
[----:B------:R-:W-:Y:S02]  /*07e0*/  IMAD.IADD R19, R19, 0x1, R9 ;  /* 0x0000000113137824 */ /* 0x000fe400078e0209 */
[----:B------:R-:W-:Y:S05]  /*07f0*/  @P1 BRA `(.L_x_1) ;  /* 0xfffffff8008c1947 */ /* 0x000fea000383ffff */
.L_x_0:
[----:B------:R-:W-:Y:S01]  /*0800*/  CS2R R6, SRZ ;  /* 0x0000000000067805 */ /* 0x000fe2000001ff00 */
[----:B------:R-:W-:Y:S06]  /*0810*/  @P0 BRA `(.L_x_2) ;  /* 0x0000000000480947 */ /* 0x000fec0003800000 */
[----:B------:R-:W-:-:S13]  /*0820*/  ISETP.GT.AND P0, PT, R22, 0x3, PT ;  /* 0x000000031600780c */ /* 0x000fda0003f04270 */
[----:B------:R-:W-:Y:S05]  /*0830*/  @P0 BRA `(.L_x_3) ;  /* 0x0000000000200947 */ /* 0x000fea0003800000 */
[----:B------:R-:W-:-:S13]  /*0840*/  ISETP.GT.AND P0, PT, R22, 0x1, PT ;  /* 0x000000011600780c */ /* 0x000fda0003f04270 */
[----:B------:R-:W-:Y:S05]  /*0850*/  @P0 BRA `(.L_x_4) ;  /* 0x00000000000c0947 */ /* 0x000fea0003800000 */
[----:B------:R-:W-:-:S13]  /*0860*/  ISETP.NE.AND P0, PT, R22, RZ, PT ;  /* 0x000000ff1600720c */ /* 0x000fda0003f05270 */
[----:B------:R-:W-:Y:S05]  /*0870*/  @!P0 BRA `(.L_x_5) ;  /* 0x0000000400a48947 */ /* 0x000fea0003800000 */
[----:B------:R-:W-:Y:S05]  /*0880*/  BRA `(.L_x_6) ;  /* 0x0000000400587947 */ /* 0x000fea0003800000 */
.L_x_4:
[----:B------:R-:W-:-:S13]  /*0890*/  ISETP.NE.AND P0, PT, R22, 0x2, PT ;  /* 0x000000021600780c */ /* 0x000fda0003f05270 */
[----:B------:R-:W-:Y:S05]  /*08a0*/  @!P0 BRA `(.L_x_7) ;  /* 0x0000000400408947 */ /* 0x000fea0003800000 */
[----:B------:R-:W-:Y:S05]  /*08b0*/  BRA `(.L_x_8) ;  /* 0x00000004002c7947 */ /* 0x000fea0003800000 */
.L_x_3:
[----:B------:R-:W-:-:S13]  /*08c0*/  ISETP.GT.AND P0, PT, R22, 0x5, PT ;  /* 0x000000051600780c */ /* 0x000fda0003f04270 */
[----:B------:R-:W-:Y:S05]  /*08d0*/  @P0 BRA `(.L_x_9) ;  /* 0x00000000000c0947 */ /* 0x000fea0003800000 */
[----:B------:R-:W-:-:S13]  /*08e0*/  ISETP.NE.AND P0, PT, R22, 0x4, PT ;  /* 0x000000041600780c */ /* 0x000fda0003f05270 */
[----:B------:R-:W-:Y:S05]  /*08f0*/  @!P0 BRA `(.L_x_10) ;  /* 0x00000004000c8947 */ /* 0x000fea0003800000 */
[----:B------:R-:W-:Y:S05]  /*0900*/  BRA `(.L_x_11) ;  /* 0x0000000400007947 */ /* 0x000fea0003800000 */
.L_x_9:
[----:B------:R-:W-:-:S13]  /*0910*/  ISETP.NE.AND P0, PT, R22, 0x6, PT ;  /* 0x000000061600780c */ /* 0x000fda0003f05270 */
[----:B------:R-:W-:Y:S05]  /*0920*/  @!P0 BRA `(.L_x_12) ;  /* 0x0000000000ec8947 */ /* 0x000fea0003800000 */
[----:B------:R-:W-:Y:S05]  /*0930*/  BRA `(.L_x_13) ;  /* 0x0000000000dc7947 */ /* 0x000fea0003800000 */
.L_x_2:
[----:B------:R-:W-:-:S13]  /*0940*/  ISETP.GT.AND P0, PT, R22, 0xb, PT ;  /* 0x0000000b1600780c */ /* 0x000fda0003f04270 */
[----:B------:R-:W-:Y:S05]  /*0950*/  @P0 BRA `(.L_x_14) ;  /* 0x0000000000200947 */ /* 0x000fea0003800000 */
[----:B------:R-:W-:-:S13]  /*0960*/  ISETP.GT.AND P0, PT, R22, 0x9, PT ;  /* 0x000000091600780c */ /* 0x000fda0003f04270 */
[----:B------:R-:W-:Y:S05]  /*0970*/  @P0 BRA `(.L_x_15) ;  /* 0x00000000000c0947 */ /* 0x000fea0003800000 */
[----:B------:R-:W-:-:S13]  /*0980*/  ISETP.NE.AND P0, PT, R22, 0x8, PT ;  /* 0x000000081600780c */ /* 0x000fda0003f05270 */
[----:B------:R-:W-:Y:S05]  /*0990*/  @!P0 BRA `(.L_x_16) ;  /* 0x0000000000b88947 */ /* 0x000fea0003800000 */
[----:B------:R-:W-:Y:S05]  /*09a0*/  BRA `(.L_x_17) ;  /* 0x0000000000747947 */ /* 0x000fea0003800000 */
.L_x_15:
[----:B------:R-:W-:-:S13]  /*09b0*/  ISETP.NE.AND P0, PT, R22, 0xa, PT ;  /* 0x0000000a1600780c */ /* 0x000fda0003f05270 */
[----:B------:R-:W-:Y:S05]  /*09c0*/  @!P0 BRA `(.L_x_18) ;  /* 0x00000000005c8947 */ /* 0x000fea0003800000 */
[----:B------:R-:W-:Y:S05]  /*09d0*/  BRA `(.L_x_19) ;  /* 0x0000000000487947 */ /* 0x000fea0003800000 */
.L_x_14:
[----:B------:R-:W-:-:S13]  /*09e0*/  ISETP.GT.AND P0, PT, R22, 0xd, PT ;  /* 0x0000000d1600780c */ /* 0x000fda0003f04270 */
[----:B------:R-:W-:Y:S05]  /*09f0*/  @P0 BRA `(.L_x_20) ;  /* 0x00000000000c0947 */ /* 0x000fea0003800000 */
[----:B------:R-:W-:-:S13]  /*0a00*/  ISETP.NE.AND P0, PT, R22, 0xc, PT ;  /* 0x0000000c1600780c */ /* 0x000fda0003f05270 */
[----:B------:R-:W-:Y:S05]  /*0a10*/  @!P0 BRA `(.L_x_21) ;  /* 0x0000000000288947 */ /* 0x000fea0003800000 */
[----:B------:R-:W-:Y:S05]  /*0a20*/  BRA `(.L_x_22) ;  /* 0x00000000001c7947 */ /* 0x000fea0003800000 */
.L_x_20:
[----:B------:R-:W-:Y:S01]  /*0a30*/  ISETP.NE.AND P0, PT, R22, 0xe, PT ;  /* 0x0000000e1600780c */ /* 0x000fe20003f05270 */
[----:B------:R-:W2:-:S12]  /*0a40*/  LDG.E.U8 R9, desc[UR4][R2.64+0xd] ;  /* 0x00000d0402097981 */ /* 0x000e98000c1e1100 */
[----:B------:R-:W3:Y:S01]  /*0a50*/  @P0 LDG.E.U8 R8, desc[UR4][R2.64+0xe] ;  /* 0x00000e0402080981 */ /* 0x000ee2000c1e1100 */
[----:B------:R-:W-:Y:S01]  /*0a60*/  @P0 MOV R7, RZ ;  /* 0x000000ff00070202 */ /* 0x000fe20000000f00 */
[----:B--2---:R-:W-:Y:S02]  /*0a70*/  IMAD.SHL.U32 R9, R9, 0x100, RZ ;  /* 0x0000010009097824 */ /* 0x004fe400078e00ff */
[----:B---3--:R-:W-:-:S05]  /*0a80*/  @P0 IMAD.U32 R6, R8, 0x10000, RZ ;  /* 0x0001000008060824 */ /* 0x008fca00078e00ff */
[----:B------:R-:W-:-:S07]  /*0a90*/  LOP3.LUT R6, R9, R6, RZ, 0x3c, !PT ;  /* 0x0000000609067212 */ /* 0x000fce00078e3cff */
.L_x_22:
[----:B------:R-:W2:Y:S02]  /*0aa0*/  LDG.E.U8 R9, desc[UR4][R2.64+0xc] ;  /* 0x00000c0402097981 */ /* 0x000ea4000c1e1100 */
[----:B--2---:R-:W-:-:S07]  /*0ab0*/  LOP3.LUT R6, R9, R6, RZ, 0x3c, !PT ;  /* 0x0000000609067212 */ /* 0x004fce00078e3cff */
.L_x_21:
[----:B------:R-:W2:Y:S02]  /*0ac0*/  LDG.E.U8 R8, desc[UR4][R2.64+0xb] ;  /* 0x00000b0402087981 */ /* 0x000ea4000c1e1100 */
[----:B--2---:R-:W-:-:S03]  /*0ad0*/  IMAD.WIDE.U32 R8, R8, 0x1000000, RZ ;  /* 0x0100000008087825 */ /* 0x004fc600078e00ff */
[----:B------:R-:W-:Y:S02]  /*0ae0*/  LOP3.LUT R7, R8, R7, RZ, 0x3c, !PT ;  /* 0x0000000708077212 */ /* 0x000fe400078e3cff */
[----:B------:R-:W-:-:S07]  /*0af0*/  LOP3.LUT R6, R9, R6, RZ, 0x3c, !PT ;  /* 0x0000000609067212 */ /* 0x000fce00078e3cff */
.L_x_19:
[----:B------:R-:W2:Y:S02]  /*0b00*/  LDG.E.U8 R8, desc[UR4][R2.64+0xa] ;  /* 0x00000a0402087981 */ /* 0x000ea4000c1e1100 */
[----:B--2---:R-:W-:-:S03]  /*0b10*/  IMAD.WIDE.U32 R8, R8, 0x10000, RZ ;  /* 0x0001000008087825 */ /* 0x004fc600078e00ff */
[----:B------:R-:W-:Y:S02]  /*0b20*/  LOP3.LUT R7, R8, R7, RZ, 0x3c, !PT ;  /* 0x0000000708077212 */ /* 0x000fe400078e3cff */
[----:B------:R-:W-:-:S07]  /*0b30*/  LOP3.LUT R6, R9, R6, RZ, 0x3c, !PT ;  /* 0x0000000609067212 */ /* 0x000fce00078e3cff */
.L_x_18:
[----:B------:R-:W2:Y:S02]  /*0b40*/  LDG.E.U8 R8, desc[UR4][R2.64+0x9] ;  /* 0x0000090402087981 */ /* 0x000ea4000c1e1100 */
[----:B--2---:R-:W-:-:S03]  /*0b50*/  IMAD.WIDE.U32 R8, R8, 0x100, RZ ;  /* 0x0000010008087825 */ /* 0x004fc600078e00ff */
[----:B------:R-:W-:Y:S02]  /*0b60*/  LOP3.LUT R7, R8, R7, RZ, 0x3c, !PT ;  /* 0x0000000708077212 */ /* 0x000fe400078e3cff */
[----:B------:R-:W-:-:S07]  /*0b70*/  LOP3.LUT R6, R9, R6, RZ, 0x3c, !PT ;  /* 0x0000000609067212 */ /* 0x000fce00078e3cff */
.L_x_17:
[----:B------:R-:W2:Y:S02]  /*0b80*/  LDG.E.U8 R8, desc[UR4][R2.64+0x8] ;  /* 0x0000080402087981 */ /* 0x000ea4000c1e1100 */
[----:B--2---:R-:W-:Y:S01]  /*0b90*/  LOP3.LUT R8, R7, R8, RZ, 0x3c, !PT ;  /* 0x0000000807087212 */ /* 0x004fe200078e3cff */
[----:B------:R-:W-:-:S04]  /*0ba0*/  IMAD R7, R6, 0x2745937f, RZ ;  /* 0x2745937f06077824 */ /* 0x000fc800078e02ff */
[C---:B------:R-:W-:Y:S02]  /*0bb0*/  IMAD R9, R8.reuse, 0x4cf5ad43, R7 ;  /* 0x4cf5ad4308097824 */ /* 0x040fe400078e0207 */
[----:B------:R-:W-:-:S04]  /*0bc0*/  IMAD.WIDE.U32 R6, R8, 0x2745937f, RZ ;  /* 0x2745937f08067825 */ /* 0x000fc800078e00ff */
[----:B------:R-:W-:Y:S02]  /*0bd0*/  IMAD.IADD R9, R7, 0x1, R9 ;  /* 0x0000000107097824 */ /* 0x000fe400078e0209 */
[----:B------:R-:W-:-:S03]  /*0be0*/  IMAD R8, R8, 0x4e8b26fe, RZ ;  /* 0x4e8b26fe08087824 */ /* 0x000fc600078e02ff */
[----:B------:R-:W-:-:S04]  /*0bf0*/  SHF.R.U32.HI R7, RZ, 0x1f, R9 ;  /* 0x0000001fff077819 */ /* 0x000fc80000011609 */
[----:B------:R-:W-:Y:S02]  /*0c00*/  LOP3.LUT R7, R7, R8, RZ, 0xfc, !PT ;  /* 0x0000000807077212 */ /* 0x000fe400078efcff */
[----:B------:R-:W-:-:S03]  /*0c10*/  SHF.R.U64 R8, R6, 0x1f, R9 ;  /* 0x0000001f06087819 */ /* 0x000fc60000001209 */
[----:B------:R-:W-:Y:S02]  /*0c20*/  IMAD R9, R7, 0x114253d5, RZ ;  /* 0x114253d507097824 */ /* 0x000fe400078e02ff */
[----:B------:R-:W-:-:S04]  /*0c30*/  IMAD.WIDE.U32 R6, R8, 0x114253d5, RZ ;  /* 0x114253d508067825 */ /* 0x000fc800078e00ff */
[----:B------:R-:W-:Y:S01]  /*0c40*/  IMAD R9, R8, -0x783c846f, R9 ;  /* 0x87c37b9108097824 */ /* 0x000fe200078e0209 */
[----:B------:R-:W-:-:S03]  /*0c50*/  LOP3.LUT R18, R6, R18, RZ, 0x3c, !PT ;  /* 0x0000001206127212 */ /* 0x000fc600078e3cff */
[----:B------:R-:W-:-:S05]  /*0c60*/  IMAD.IADD R8, R7, 0x1, R9 ;  /* 0x0000000107087824 */ /* 0x000fca00078e0209 */
[----:B------:R-:W-:-:S07]  /*0c70*/  LOP3.LUT R19, R8, R19, RZ, 0x3c, !PT ;  /* 0x0000001308137212 */ /* 0x000fce00078e3cff */
.L_x_16:
[----:B------:R-:W2:Y:S01]  /*0c80*/  LDG.E.U8 R6, desc[UR4][R2.64+0x7] ;  /* 0x0000070402067981 */ /* 0x000ea2000c1e1100 */
[----:B------:R-:W-:Y:S02]  /*0c90*/  IMAD.MOV.U32 R7, RZ, RZ, RZ ;  /* 0x000000ffff077224 */ /* 0x000fe400078e00ff */
[----:B--2---:R-:W-:-:S07]  /*0ca0*/  IMAD.SHL.U32 R6, R6, 0x1000000, RZ ;  /* 0x0100000006067824 */ /* 0x004fce00078e00ff */
.L_x_13:
[----:B------:R-:W2:Y:S02]  /*0cb0*/  LDG.E.U8 R8, desc[UR4][R2.64+0x6] ;  /* 0x0000060402087981 */ /* 0x000ea4000c1e1100 */
[----:B--2---:R-:W-:-:S05]  /*0cc0*/  IMAD.U32 R9, R8, 0x10000, RZ ;  /* 0x0001000008097824 */ /* 0x004fca00078e00ff */
[----:B------:R-:W-:-:S07]  /*0cd0*/  LOP3.LUT R6, R9, R6, RZ, 0x3c, !PT ;  /* 0x0000000609067212 */ /* 0x000fce00078e3cff */
.L_x_12:
[----:B------:R-:W2:Y:S02]  /*0ce0*/  LDG.E.U8 R8, desc[UR4][R2.64+0x5] ;  /* 0x0000050402087981 */ /* 0x000ea4000c1e1100 */
[----:B--2---:R-:W-:-:S05]  /*0cf0*/  IMAD.SHL.U32 R9, R8, 0x100, RZ ;  /* 0x0000010008097824 */ /* 0x004fca00078e00ff */
[----:B------:R-:W-:-:S07]  /*0d00*/  LOP3.LUT R6, R9, R6, RZ, 0x3c, !PT ;  /* 0x0000000609067212 */ /* 0x000fce00078e3cff */
.L_x_11:
[----:B------:R-:W2:Y:S02]  /*0d10*/  LDG.E.U8 R9, desc[UR4][R2.64+0x4] ;  /* 0x0000040402097981 */ /* 0x000ea4000c1e1100 */
[----:B--2---:R-:W-:-:S07]  /*0d20*/  LOP3.LUT R6, R9, R6, RZ, 0x3c, !PT ;  /* 0x0000000609067212 */ /* 0x004fce00078e3cff */
.L_x_10:
[----:B------:R-:W2:Y:S02]  /*0d30*/  LDG.E.U8 R8, desc[UR4][R2.64+0x3] ;  /* 0x0000030402087981 */ /* 0x000ea4000c1e1100 */
[----:B--2---:R-:W-:-:S03]  /*0d40*/  IMAD.WIDE.U32 R8, R8, 0x1000000, RZ ;  /* 0x0100000008087825 */ /* 0x004fc600078e00ff */
[----:B------:R-:W-:Y:S02]  /*0d50*/  LOP3.LUT R7, R8, R7, RZ, 0x3c, !PT ;  /* 0x0000000708077212 */ /* 0x000fe400078e3cff */
[----:B------:R-:W-:-:S07]  /*0d60*/  LOP3.LUT R6, R9, R6, RZ, 0x3c, !PT ;  /* 0x0000000609067212 */ /* 0x000fce00078e3cff */
.L_x_8:
[----:B------:R-:W2:Y:S02]  /*0d70*/  LDG.E.U8 R8, desc[UR4][R2.64+0x2] ;  /* 0x0000020402087981 */ /* 0x000ea4000c1e1100 */
[----:B--2---:R-:W-:-:S03]  /*0d80*/  IMAD.WIDE.U32 R8, R8, 0x10000, RZ ;  /* 0x0001000008087825 */ /* 0x004fc600078e00ff */
[----:B------:R-:W-:Y:S02]  /*0d90*/  LOP3.LUT R7, R8, R7, RZ, 0x3c, !PT ;  /* 0x0000000708077212 */ /* 0x000fe400078e3cff */
[----:B------:R-:W-:-:S07]  /*0da0*/  LOP3.LUT R6, R9, R6, RZ, 0x3c, !PT ;  /* 0x0000000609067212 */ /* 0x000fce00078e3cff */
.L_x_7:
[----:B------:R-:W2:Y:S02]  /*0db0*/  LDG.E.U8 R8, desc[UR4][R2.64+0x1] ;  /* 0x0000010402087981 */ /* 0x000ea4000c1e1100 */
[----:B--2---:R-:W-:-:S03]  /*0dc0*/  IMAD.WIDE.U32 R8, R8, 0x100, RZ ;  /* 0x0000010008087825 */ /* 0x004fc600078e00ff */
[----:B------:R-:W-:Y:S02]  /*0dd0*/  LOP3.LUT R7, R8, R7, RZ, 0x3c, !PT ;  /* 0x0000000708077212 */ /* 0x000fe400078e3cff */
[----:B------:R-:W-:-:S07]  /*0de0*/  LOP3.LUT R6, R9, R6, RZ, 0x3c, !PT ;  /* 0x0000000609067212 */ /* 0x000fce00078e3cff */
.L_x_6:
[----:B------:R-:W2:Y:S01]  /*0df0*/  LDG.E.U8 R2, desc[UR4][R2.64] ;  /* 0x0000000402027981 */ /* 0x000ea2000c1e1100 */
[C---:B------:R-:W-:Y:S02]  /*0e00*/  SHF.L.U32 R9, R6.reuse, 0x1f, RZ ;  /* 0x0000001f06097819 */ /* 0x040fe400000006ff */
[----:B--2---:R-:W-:Y:S01]  /*0e10*/  LOP3.LUT R8, R7, R2, RZ, 0x3c, !PT ;  /* 0x0000000207087212 */ /* 0x004fe200078e3cff */
[----:B------:R-:W-:-:S04]  /*0e20*/  IMAD R7, R6, 0x114253d5, RZ ;  /* 0x114253d506077824 */ /* 0x000fc800078e02ff */
[C---:B------:R-:W-:Y:S02]  /*0e30*/  IMAD R11, R8.reuse, -0x783c846f, R7 ;  /* 0x87c37b91080b7824 */ /* 0x040fe400078e0207 */
[----:B------:R-:W-:-:S04]  /*0e40*/  IMAD.WIDE.U32 R6, R8, 0x114253d5, RZ ;  /* 0x114253d508067825 */ /* 0x000fc800078e00ff */
[----:B------:R-:W-:Y:S02]  /*0e50*/  IMAD.IADD R7, R7, 0x1, R11 ;  /* 0x0000000107077824 */ /* 0x000fe400078e020b */
[C---:B------:R-:W-:Y:S02]  /*0e60*/  IMAD R13, R8.reuse, -0x775ed616, R9 ;  /* 0x88a129ea080d7824 */ /* 0x040fe400078e0209 */
[----:B------:R-:W-:Y:S01]  /*0e70*/  IMAD.WIDE.U32 R8, R8, -0x80000000, RZ ;  /* 0x8000000008087825 */ /* 0x000fe200078e00ff */
[----:B------:R-:W-:-:S03]  /*0e80*/  SHF.R.U32.HI R7, RZ, 0x1, R7 ;  /* 0x00000001ff077819 */ /* 0x000fc60000011607 */
[----:B------:R-:W-:Y:S01]  /*0e90*/  IMAD.IADD R6, R9, 0x1, R13 ;  /* 0x0000000109067824 */ /* 0x000fe200078e020d */
[----:B------:R-:W-:-:S03]  /*0ea0*/  LOP3.LUT R2, R7, R8, RZ, 0xfc, !PT ;  /* 0x0000000807027212 */ /* 0x000fc600078efcff */
[----:B------:R-:W-:-:S04]  /*0eb0*/  IMAD R3, R6, 0x2745937f, RZ ;  /* 0x2745937f06037824 */ /* 0x000fc800078e02ff */
[C---:B------:R-:W-:Y:S02]  /*0ec0*/  IMAD R7, R2.reuse, 0x4cf5ad43, R3 ;  /* 0x4cf5ad4302077824 */ /* 0x040fe400078e0203 */
[----:B------:R-:W-:-:S04]  /*0ed0*/  IMAD.WIDE.U32 R2, R2, 0x2745937f, RZ ;  /* 0x2745937f02027825 */ /* 0x000fc800078e00ff */
[----:B------:R-:W-:Y:S01]  /*0ee0*/  IMAD.IADD R3, R3, 0x1, R7 ;  /* 0x0000000103037824 */ /* 0x000fe200078e0207 */
[----:B------:R-:W-:-:S04]  /*0ef0*/  LOP3.LUT R21, R2, R21, RZ, 0x3c, !PT ;  /* 0x0000001502157212 */ /* 0x000fc800078e3cff */
[----:B------:R-:W-:-:S07]  /*0f00*/  LOP3.LUT R20, R3, R20, RZ, 0x3c, !PT ;  /* 0x0000001403147212 */ /* 0x000fce00078e3cff */
.L_x_5:
[----:B------:R-:W-:Y:S02]  /*0f10*/  SHF.R.S32.HI R2, RZ, 0x1f, R0 ;  /* 0x0000001fff027819 */ /* 0x000fe40000011400 */
[-C--:B------:R-:W-:Y:S02]  /*0f20*/  LOP3.LUT R7, R21, R0.reuse, RZ, 0x3c, !PT ;  /* 0x0000000015077212 */ /* 0x080fe400078e3cff */
[----:B------:R-:W-:Y:S02]  /*0f30*/  LOP3.LUT R0, R18, R0, RZ, 0x3c, !PT ;  /* 0x0000000012007212 */ /* 0x000fe400078e3cff */
[-C--:B------:R-:W-:Y:S02]  /*0f40*/  LOP3.LUT R8, R20, R2.reuse, RZ, 0x3c, !PT ;  /* 0x0000000214087212 */ /* 0x080fe400078e3cff */
[----:B------:R-:W-:Y:S02]  /*0f50*/  LOP3.LUT R19, R19, R2, RZ, 0x3c, !PT ;  /* 0x0000000213137212 */ /* 0x000fe400078e3cff */
[----:B------:R-:W-:-:S05]  /*0f60*/  IADD3 R7, P0, PT, R0, R7, RZ ;  /* 0x0000000700077210 */ /* 0x000fca0007f1e0ff */
[----:B------:R-:W-:Y:S01]  /*0f70*/  IMAD.X R8, R19, 0x1, R8, P0 ;  /* 0x0000000113087824 */ /* 0x000fe200000e0608 */
[----:B------:R-:W-:-:S04]  /*0f80*/  IADD3 R3, P0, PT, R7, R0, RZ ;  /* 0x0000000007037210 */ /* 0x000fc80007f1e0ff */
[----:B------:R-:W-:Y:S01]  /*0f90*/  SHF.R.U32.HI R2, RZ, 0x1, R8 ;  /* 0x00000001ff027819 */ /* 0x000fe20000011608 */
[----:B------:R-:W-:-:S03]  /*0fa0*/  IMAD.X R0, R8, 0x1, R19, P0 ;  /* 0x0000000108007824 */ /* 0x000fc600000e0613 */
[----:B------:R-:W-:Y:S01]  /*0fb0*/  LOP3.LUT R2, R2, R7, RZ, 0x3c, !PT ;  /* 0x0000000702027212 */ /* 0x000fe200078e3cff */
[----:B------:R-:W-:Y:S01]  /*0fc0*/  IMAD R7, R8, -0x12aa7333, RZ ;  /* 0xed558ccd08077824 */ /* 0x000fe200078e02ff */
[----:B------:R-:W-:Y:S01]  /*0fd0*/  SHF.R.U32.HI R6, RZ, 0x1, R0 ;  /* 0x00000001ff067819 */ /* 0x000fe20000011600 */
[----:B------:R-:W-:Y:S02]  /*0fe0*/  IMAD R11, R0, -0x12aa7333, RZ ;  /* 0xed558ccd000b7824 */ /* 0x000fe400078e02ff */
[----:B------:R-:W-:Y:S01]  /*0ff0*/  IMAD R9, R2, -0xae5029, R7 ;  /* 0xff51afd702097824 */ /* 0x000fe200078e0207 */
[----:B------:R-:W-:Y:S01]  /*1000*/  LOP3.LUT R6, R6, R3, RZ, 0x3c, !PT ;  /* 0x0000000306067212 */ /* 0x000fe200078e3cff */
[----:B------:R-:W-:-:S04]  /*1010*/  IMAD.WIDE.U32 R2, R2, -0x12aa7333, RZ ;  /* 0xed558ccd02027825 */ /* 0x000fc800078e00ff */
[C---:B------:R-:W-:Y:S02]  /*1020*/  IMAD R11, R6.reuse, -0xae5029, R11 ;  /* 0xff51afd7060b7824 */ /* 0x040fe400078e020b */
[----:B------:R-:W-:-:S04]  /*1030*/  IMAD.WIDE.U32 R6, R6, -0x12aa7333, RZ ;  /* 0xed558ccd06067825 */ /* 0x000fc800078e00ff */
[----:B------:R-:W-:Y:S01]  /*1040*/  IMAD.IADD R8, R3, 0x1, R9 ;  /* 0x0000000103087824 */ /* 0x000fe200078e0209 */
[----:B------:R-:W-:-:S04]  /*1050*/  IADD3 R0, PT, PT, R7, R11, RZ ;  /* 0x0000000b07007210 */ /* 0x000fc80007ffe0ff */
[----:B------:R-:W-:Y:S01]  /*1060*/  SHF.R.U32.HI R7, RZ, 0x1, R8 ;  /* 0x00000001ff077819 */ /* 0x000fe20000011608 */
[----:B------:R-:W-:Y:S01]  /*1070*/  IMAD R11, R0, 0x1a85ec53, RZ ;  /* 0x1a85ec53000b7824 */ /* 0x000fe200078e02ff */
[----:B------:R-:W-:Y:S02]  /*1080*/  SHF.R.U32.HI R3, RZ, 0x1, R0 ;  /* 0x00000001ff037819 */ /* 0x000fe40000011600 */
[----:B------:R-:W-:Y:S01]  /*1090*/  LOP3.LUT R2, R7, R2, RZ, 0x3c, !PT ;  /* 0x0000000207027212 */ /* 0x000fe200078e3cff */
[----:B------:R-:W-:Y:S01]  /*10a0*/  IMAD R7, R8, 0x1a85ec53, RZ ;  /* 0x1a85ec5308077824 */ /* 0x000fe200078e02ff */
[----:B------:R-:W-:-:S03]  /*10b0*/  LOP3.LUT R6, R3, R6, RZ, 0x3c, !PT ;  /* 0x0000000603067212 */ /* 0x000fc600078e3cff */
[C---:B------:R-:W-:Y:S02]  /*10c0*/  IMAD R9, R2.reuse, -0x3b314602, R7 ;  /* 0xc4ceb9fe02097824 */ /* 0x040fe400078e0207 */
[----:B------:R-:W-:-:S04]  /*10d0*/  IMAD.WIDE.U32 R2, R2, 0x1a85ec53, RZ ;  /* 0x1a85ec5302027825 */ /* 0x000fc800078e00ff */
[C---:B------:R-:W-:Y:S02]  /*10e0*/  IMAD R11, R6.reuse, -0x3b314602, R11 ;  /* 0xc4ceb9fe060b7824 */ /* 0x040fe400078e020b */
[----:B------:R-:W-:-:S04]  /*10f0*/  IMAD.WIDE.U32 R6, R6, 0x1a85ec53, RZ ;  /* 0x1a85ec5306067825 */ /* 0x000fc800078e00ff */
[----:B------:R-:W-:Y:S02]  /*1100*/  IMAD.IADD R0, R3, 0x1, R9 ;  /* 0x0000000103007824 */ /* 0x000fe400078e0209 */
[----:B------:R-:W-:-:S03]  /*1110*/  IMAD.IADD R9, R7, 0x1, R11 ;  /* 0x0000000107097824 */ /* 0x000fc600078e020b */
[----:B------:R-:W-:Y:S02]  /*1120*/  SHF.R.U32.HI R3, RZ, 0x1, R0 ;  /* 0x00000001ff037819 */ /* 0x000fe40000011600 */
[----:B------:R-:W-:Y:S02]  /*1130*/  SHF.R.U32.HI R7, RZ, 0x1, R9 ;  /* 0x00000001ff077819 */ /* 0x000fe40000011609 */
[----:B------:R-:W-:Y:S02]  /*1140*/  LOP3.LUT R2, R3, R2, RZ, 0x3c, !PT ;  /* 0x0000000203027212 */ /* 0x000fe400078e3cff */
[----:B------:R-:W-:-:S04]  /*1150*/  LOP3.LUT R7, R7, R6, RZ, 0x3c, !PT ;  /* 0x0000000607077212 */ /* 0x000fc800078e3cff */
[----:B------:R-:W-:-:S05]  /*1160*/  IADD3 R2, P0, PT, R7, R2, RZ ;  /* 0x0000000207027210 */ /* 0x000fca0007f1e0ff */
[----:B------:R-:W-:Y:S01]  /*1170*/  IMAD.X R3, R9, 0x1, R0, P0 ;  /* 0x0000000109037824 */ /* 0x000fe200000e0600 */
[----:B------:R-:W-:-:S04]  /*1180*/  IADD3 R6, P0, PT, R2, R7, RZ ;  /* 0x0000000702067210 */ /* 0x000fc80007f1e0ff */
[----:B------:R-:W-:Y:S01]  /*1190*/  STG.E.64 desc[UR4][R4.64], R2 ;  /* 0x0000000204007986 */ /* 0x000fe2000c101b04 */
[----:B------:R-:W-:-:S05]  /*11a0*/  IMAD.X R7, R3, 0x1, R9, P0 ;  /* 0x0000000103077824 */ /* 0x000fca00000e0609 */
[----:B------:R-:W-:Y:S01]  /*11b0*/  STG.E.64 desc[UR4][R4.64+0x8], R6 ;  /* 0x0000080604007986 */ /* 0x000fe2000c101b04 */
[----:B------:R-:W-:Y:S05]  /*11c0*/  EXIT ;  /* 0x000000000000794d */ /* 0x000fea0003800000 */
.L_x_23:
[----:B------:R-:W-:-:S00]  /*11d0*/  BRA `(.L_x_23) ;  /* 0xfffffffc00fc7947 */ /* 0x000fc0000383ffff */
[----:B------:R-:W-:-:S00]  /*11e0*/  NOP ;  /* 0x0000000000007918 */ /* 0x000fc00000000000 */
        /* <DEDUP_REMOVED lines=9> */
.L_x_24:


//--------------------- .nv.shared.reserved.0     --------------------------
	.section	.nv.shared.reserved.0,"aw",@nobits
	.weak		__nv_reservedSMEM_offset_0_alias
	.size		__nv_reservedSMEM_offset_0_alias, 0, 64
	.other		__nv_reservedSMEM_offset_0_alias,@"STO_CUDA_RESERVED_SHARED STV_DEFAULT"
__nv_reservedSMEM_offset_0_alias:
	.zero		0
	.zero		64


//--------------------- .nv.constant0._Z10hashKernelPKvijPvi --------------------------
	.section	.nv.constant0._Z10hashKernelPKvijPvi,"a",@progbits
	.sectionflags	@""
	.align	4
.nv.constant0._Z10hashKernelPKvijPvi:
	.zero		924


//--------------------- SYMBOLS --------------------------

	.type		.nv.reservedSmem.offset0,@object
	.size		.nv.reservedSmem.offset0,0x4
